//
// Generated by NVIDIA NVVM Compiler
//
// Compiler Build ID: CL-36424714
// Cuda compilation tools, release 13.0, V13.0.88
// Based on NVVM 20.0.0
//

.version 9.0
.target sm_100
.address_size 64

	// .globl	_Z16DijkastraKernel1PiS_PsS_PbS_ii

.visible .entry _Z16DijkastraKernel1PiS_PsS_PbS_ii(
	.param .u64 .ptr .align 1 _Z16DijkastraKernel1PiS_PsS_PbS_ii_param_0,
	.param .u64 .ptr .align 1 _Z16DijkastraKernel1PiS_PsS_PbS_ii_param_1,
	.param .u64 .ptr .align 1 _Z16DijkastraKernel1PiS_PsS_PbS_ii_param_2,
	.param .u64 .ptr .align 1 _Z16DijkastraKernel1PiS_PsS_PbS_ii_param_3,
	.param .u64 .ptr .align 1 _Z16DijkastraKernel1PiS_PsS_PbS_ii_param_4,
	.param .u64 .ptr .align 1 _Z16DijkastraKernel1PiS_PsS_PbS_ii_param_5,
	.param .u32 _Z16DijkastraKernel1PiS_PsS_PbS_ii_param_6,
	.param .u32 _Z16DijkastraKernel1PiS_PsS_PbS_ii_param_7
)
{
	.reg .pred 	%p<13>;
	.reg .b16 	%rs<3>;
	.reg .b32 	%r<185>;
	.reg .b64 	%rd<94>;

	ld.param.u64 	%rd8, [_Z16DijkastraKernel1PiS_PsS_PbS_ii_param_0];
	ld.param.u64 	%rd11, [_Z16DijkastraKernel1PiS_PsS_PbS_ii_param_1];
	ld.param.u64 	%rd12, [_Z16DijkastraKernel1PiS_PsS_PbS_ii_param_2];
	ld.param.u64 	%rd13, [_Z16DijkastraKernel1PiS_PsS_PbS_ii_param_3];
	ld.param.u64 	%rd9, [_Z16DijkastraKernel1PiS_PsS_PbS_ii_param_4];
	ld.param.u64 	%rd10, [_Z16DijkastraKernel1PiS_PsS_PbS_ii_param_5];
	ld.param.u32 	%r24, [_Z16DijkastraKernel1PiS_PsS_PbS_ii_param_6];
	ld.param.u32 	%r177, [_Z16DijkastraKernel1PiS_PsS_PbS_ii_param_7];
	cvta.to.global.u64 	%rd1, %rd13;
	cvta.to.global.u64 	%rd2, %rd12;
	cvta.to.global.u64 	%rd3, %rd11;
	mov.u32 	%r26, %ctaid.x;
	shl.b32 	%r27, %r26, 9;
	mov.u32 	%r28, %tid.x;
	add.s32 	%r1, %r27, %r28;
	setp.ge.s32 	%p1, %r1, %r24;
	@%p1 bra 	$L__BB0_18;
	cvta.to.global.u64 	%rd14, %rd9;
	cvt.s64.s32 	%rd15, %r1;
	add.s64 	%rd4, %rd14, %rd15;
	ld.global.u8 	%rs1, [%rd4];
	setp.eq.s16 	%p2, %rs1, 0;
	@%p2 bra 	$L__BB0_18;
	add.s32 	%r29, %r24, -1;
	setp.ge.s32 	%p3, %r1, %r29;
	cvta.to.global.u64 	%rd16, %rd8;
	mul.wide.s32 	%rd17, %r1, 4;
	add.s64 	%rd5, %rd16, %rd17;
	@%p3 bra 	$L__BB0_4;
	ld.global.u32 	%r177, [%rd5+4];
$L__BB0_4:
	ld.global.u32 	%r180, [%rd5];
	setp.ge.s32 	%p4, %r180, %r177;
	@%p4 bra 	$L__BB0_17;
	cvta.to.global.u64 	%rd18, %rd10;
	add.s64 	%rd6, %rd18, %rd17;
	sub.s32 	%r5, %r177, %r180;
	and.b32  	%r6, %r5, 15;
	sub.s32 	%r30, %r180, %r177;
	setp.gt.u32 	%p5, %r30, -16;
	@%p5 bra 	$L__BB0_8;
	and.b32  	%r31, %r5, -16;
	neg.s32 	%r178, %r31;
	add.s64 	%rd7, %rd2, 16;
$L__BB0_7:
	.pragma "nounroll";
	mul.wide.s32 	%rd20, %r180, 4;
	add.s64 	%rd21, %rd3, %rd20;
	mul.wide.s32 	%rd22, %r180, 2;
	add.s64 	%rd23, %rd7, %rd22;
	ld.global.u32 	%r32, [%rd21];
	mul.wide.s32 	%rd24, %r32, 4;
	add.s64 	%rd25, %rd1, %rd24;
	ld.global.u32 	%r33, [%rd6];
	ld.global.s16 	%r34, [%rd23+-16];
	add.s32 	%r35, %r33, %r34;
	atom.global.min.s32 	%r36, [%rd25], %r35;
	ld.global.u32 	%r37, [%rd21+4];
	mul.wide.s32 	%rd26, %r37, 4;
	add.s64 	%rd27, %rd1, %rd26;
	ld.global.u32 	%r38, [%rd6];
	ld.global.s16 	%r39, [%rd23+-14];
	add.s32 	%r40, %r38, %r39;
	atom.global.min.s32 	%r41, [%rd27], %r40;
	ld.global.u32 	%r42, [%rd21+8];
	mul.wide.s32 	%rd28, %r42, 4;
	add.s64 	%rd29, %rd1, %rd28;
	ld.global.u32 	%r43, [%rd6];
	ld.global.s16 	%r44, [%rd23+-12];
	add.s32 	%r45, %r43, %r44;
	atom.global.min.s32 	%r46, [%rd29], %r45;
	ld.global.u32 	%r47, [%rd21+12];
	mul.wide.s32 	%rd30, %r47, 4;
	add.s64 	%rd31, %rd1, %rd30;
	ld.global.u32 	%r48, [%rd6];
	ld.global.s16 	%r49, [%rd23+-10];
	add.s32 	%r50, %r48, %r49;
	atom.global.min.s32 	%r51, [%rd31], %r50;
	ld.global.u32 	%r52, [%rd21+16];
	mul.wide.s32 	%rd32, %r52, 4;
	add.s64 	%rd33, %rd1, %rd32;
	ld.global.u32 	%r53, [%rd6];
	ld.global.s16 	%r54, [%rd23+-8];
	add.s32 	%r55, %r53, %r54;
	atom.global.min.s32 	%r56, [%rd33], %r55;
	ld.global.u32 	%r57, [%rd21+20];
	mul.wide.s32 	%rd34, %r57, 4;
	add.s64 	%rd35, %rd1, %rd34;
	ld.global.u32 	%r58, [%rd6];
	ld.global.s16 	%r59, [%rd23+-6];
	add.s32 	%r60, %r58, %r59;
	atom.global.min.s32 	%r61, [%rd35], %r60;
	ld.global.u32 	%r62, [%rd21+24];
	mul.wide.s32 	%rd36, %r62, 4;
	add.s64 	%rd37, %rd1, %rd36;
	ld.global.u32 	%r63, [%rd6];
	ld.global.s16 	%r64, [%rd23+-4];
	add.s32 	%r65, %r63, %r64;
	atom.global.min.s32 	%r66, [%rd37], %r65;
	ld.global.u32 	%r67, [%rd21+28];
	mul.wide.s32 	%rd38, %r67, 4;
	add.s64 	%rd39, %rd1, %rd38;
	ld.global.u32 	%r68, [%rd6];
	ld.global.s16 	%r69, [%rd23+-2];
	add.s32 	%r70, %r68, %r69;
	atom.global.min.s32 	%r71, [%rd39], %r70;
	ld.global.u32 	%r72, [%rd21+32];
	mul.wide.s32 	%rd40, %r72, 4;
	add.s64 	%rd41, %rd1, %rd40;
	ld.global.u32 	%r73, [%rd6];
	ld.global.s16 	%r74, [%rd23];
	add.s32 	%r75, %r73, %r74;
	atom.global.min.s32 	%r76, [%rd41], %r75;
	ld.global.u32 	%r77, [%rd21+36];
	mul.wide.s32 	%rd42, %r77, 4;
	add.s64 	%rd43, %rd1, %rd42;
	ld.global.u32 	%r78, [%rd6];
	ld.global.s16 	%r79, [%rd23+2];
	add.s32 	%r80, %r78, %r79;
	atom.global.min.s32 	%r81, [%rd43], %r80;
	ld.global.u32 	%r82, [%rd21+40];
	mul.wide.s32 	%rd44, %r82, 4;
	add.s64 	%rd45, %rd1, %rd44;
	ld.global.u32 	%r83, [%rd6];
	ld.global.s16 	%r84, [%rd23+4];
	add.s32 	%r85, %r83, %r84;
	atom.global.min.s32 	%r86, [%rd45], %r85;
	ld.global.u32 	%r87, [%rd21+44];
	mul.wide.s32 	%rd46, %r87, 4;
	add.s64 	%rd47, %rd1, %rd46;
	ld.global.u32 	%r88, [%rd6];
	ld.global.s16 	%r89, [%rd23+6];
	add.s32 	%r90, %r88, %r89;
	atom.global.min.s32 	%r91, [%rd47], %r90;
	ld.global.u32 	%r92, [%rd21+48];
	mul.wide.s32 	%rd48, %r92, 4;
	add.s64 	%rd49, %rd1, %rd48;
	ld.global.u32 	%r93, [%rd6];
	ld.global.s16 	%r94, [%rd23+8];
	add.s32 	%r95, %r93, %r94;
	atom.global.min.s32 	%r96, [%rd49], %r95;
	ld.global.u32 	%r97, [%rd21+52];
	mul.wide.s32 	%rd50, %r97, 4;
	add.s64 	%rd51, %rd1, %rd50;
	ld.global.u32 	%r98, [%rd6];
	ld.global.s16 	%r99, [%rd23+10];
	add.s32 	%r100, %r98, %r99;
	atom.global.min.s32 	%r101, [%rd51], %r100;
	ld.global.u32 	%r102, [%rd21+56];
	mul.wide.s32 	%rd52, %r102, 4;
	add.s64 	%rd53, %rd1, %rd52;
	ld.global.u32 	%r103, [%rd6];
	ld.global.s16 	%r104, [%rd23+12];
	add.s32 	%r105, %r103, %r104;
	atom.global.min.s32 	%r106, [%rd53], %r105;
	ld.global.u32 	%r107, [%rd21+60];
	mul.wide.s32 	%rd54, %r107, 4;
	add.s64 	%rd55, %rd1, %rd54;
	ld.global.u32 	%r108, [%rd6];
	ld.global.s16 	%r109, [%rd23+14];
	add.s32 	%r110, %r108, %r109;
	atom.global.min.s32 	%r111, [%rd55], %r110;
	add.s32 	%r180, %r180, 16;
	add.s32 	%r178, %r178, 16;
	setp.ne.s32 	%p6, %r178, 0;
	@%p6 bra 	$L__BB0_7;
$L__BB0_8:
	setp.eq.s32 	%p7, %r6, 0;
	@%p7 bra 	$L__BB0_17;
	and.b32  	%r13, %r5, 7;
	setp.lt.u32 	%p8, %r6, 8;
	@%p8 bra 	$L__BB0_11;
	mul.wide.s32 	%rd56, %r180, 4;
	add.s64 	%rd57, %rd3, %rd56;
	ld.global.u32 	%r112, [%rd57];
	mul.wide.s32 	%rd58, %r112, 4;
	add.s64 	%rd59, %rd1, %rd58;
	ld.global.u32 	%r113, [%rd6];
	mul.wide.s32 	%rd60, %r180, 2;
	add.s64 	%rd61, %rd2, %rd60;
	ld.global.s16 	%r114, [%rd61];
	add.s32 	%r115, %r113, %r114;
	atom.global.min.s32 	%r116, [%rd59], %r115;
	ld.global.u32 	%r117, [%rd57+4];
	mul.wide.s32 	%rd62, %r117, 4;
	add.s64 	%rd63, %rd1, %rd62;
	ld.global.u32 	%r118, [%rd6];
	ld.global.s16 	%r119, [%rd61+2];
	add.s32 	%r120, %r118, %r119;
	atom.global.min.s32 	%r121, [%rd63], %r120;
	ld.global.u32 	%r122, [%rd57+8];
	mul.wide.s32 	%rd64, %r122, 4;
	add.s64 	%rd65, %rd1, %rd64;
	ld.global.u32 	%r123, [%rd6];
	ld.global.s16 	%r124, [%rd61+4];
	add.s32 	%r125, %r123, %r124;
	atom.global.min.s32 	%r126, [%rd65], %r125;
	ld.global.u32 	%r127, [%rd57+12];
	mul.wide.s32 	%rd66, %r127, 4;
	add.s64 	%rd67, %rd1, %rd66;
	ld.global.u32 	%r128, [%rd6];
	ld.global.s16 	%r129, [%rd61+6];
	add.s32 	%r130, %r128, %r129;
	atom.global.min.s32 	%r131, [%rd67], %r130;
	ld.global.u32 	%r132, [%rd57+16];
	mul.wide.s32 	%rd68, %r132, 4;
	add.s64 	%rd69, %rd1, %rd68;
	ld.global.u32 	%r133, [%rd6];
	ld.global.s16 	%r134, [%rd61+8];
	add.s32 	%r135, %r133, %r134;
	atom.global.min.s32 	%r136, [%rd69], %r135;
	ld.global.u32 	%r137, [%rd57+20];
	mul.wide.s32 	%rd70, %r137, 4;
	add.s64 	%rd71, %rd1, %rd70;
	ld.global.u32 	%r138, [%rd6];
	ld.global.s16 	%r139, [%rd61+10];
	add.s32 	%r140, %r138, %r139;
	atom.global.min.s32 	%r141, [%rd71], %r140;
	ld.global.u32 	%r142, [%rd57+24];
	mul.wide.s32 	%rd72, %r142, 4;
	add.s64 	%rd73, %rd1, %rd72;
	ld.global.u32 	%r143, [%rd6];
	ld.global.s16 	%r144, [%rd61+12];
	add.s32 	%r145, %r143, %r144;
	atom.global.min.s32 	%r146, [%rd73], %r145;
	ld.global.u32 	%r147, [%rd57+28];
	mul.wide.s32 	%rd74, %r147, 4;
	add.s64 	%rd75, %rd1, %rd74;
	ld.global.u32 	%r148, [%rd6];
	ld.global.s16 	%r149, [%rd61+14];
	add.s32 	%r150, %r148, %r149;
	atom.global.min.s32 	%r151, [%rd75], %r150;
	add.s32 	%r180, %r180, 8;
$L__BB0_11:
	setp.eq.s32 	%p9, %r13, 0;
	@%p9 bra 	$L__BB0_17;
	and.b32  	%r16, %r5, 3;
	setp.lt.u32 	%p10, %r13, 4;
	@%p10 bra 	$L__BB0_14;
	mul.wide.s32 	%rd76, %r180, 4;
	add.s64 	%rd77, %rd3, %rd76;
	ld.global.u32 	%r152, [%rd77];
	mul.wide.s32 	%rd78, %r152, 4;
	add.s64 	%rd79, %rd1, %rd78;
	ld.global.u32 	%r153, [%rd6];
	mul.wide.s32 	%rd80, %r180, 2;
	add.s64 	%rd81, %rd2, %rd80;
	ld.global.s16 	%r154, [%rd81];
	add.s32 	%r155, %r153, %r154;
	atom.global.min.s32 	%r156, [%rd79], %r155;
	ld.global.u32 	%r157, [%rd77+4];
	mul.wide.s32 	%rd82, %r157, 4;
	add.s64 	%rd83, %rd1, %rd82;
	ld.global.u32 	%r158, [%rd6];
	ld.global.s16 	%r159, [%rd81+2];
	add.s32 	%r160, %r158, %r159;
	atom.global.min.s32 	%r161, [%rd83], %r160;
	ld.global.u32 	%r162, [%rd77+8];
	mul.wide.s32 	%rd84, %r162, 4;
	add.s64 	%rd85, %rd1, %rd84;
	ld.global.u32 	%r163, [%rd6];
	ld.global.s16 	%r164, [%rd81+4];
	add.s32 	%r165, %r163, %r164;
	atom.global.min.s32 	%r166, [%rd85], %r165;
	ld.global.u32 	%r167, [%rd77+12];
	mul.wide.s32 	%rd86, %r167, 4;
	add.s64 	%rd87, %rd1, %rd86;
	ld.global.u32 	%r168, [%rd6];
	ld.global.s16 	%r169, [%rd81+6];
	add.s32 	%r170, %r168, %r169;
	atom.global.min.s32 	%r171, [%rd87], %r170;
	add.s32 	%r180, %r180, 4;
$L__BB0_14:
	setp.eq.s32 	%p11, %r16, 0;
	@%p11 bra 	$L__BB0_17;
	neg.s32 	%r183, %r16;
$L__BB0_16:
	.pragma "nounroll";
	mul.wide.s32 	%rd88, %r180, 2;
	add.s64 	%rd89, %rd2, %rd88;
	mul.wide.s32 	%rd90, %r180, 4;
	add.s64 	%rd91, %rd3, %rd90;
	ld.global.u32 	%r172, [%rd91];
	mul.wide.s32 	%rd92, %r172, 4;
	add.s64 	%rd93, %rd1, %rd92;
	ld.global.u32 	%r173, [%rd6];
	ld.global.s16 	%r174, [%rd89];
	add.s32 	%r175, %r173, %r174;
	atom.global.min.s32 	%r176, [%rd93], %r175;
	add.s32 	%r180, %r180, 1;
	add.s32 	%r183, %r183, 1;
	setp.ne.s32 	%p12, %r183, 0;
	@%p12 bra 	$L__BB0_16;
$L__BB0_17:
	mov.b16 	%rs2, 0;
	st.global.u8 	[%rd4], %rs2;
$L__BB0_18:
	ret;

}


// ===== COMPILED SASS (sm_100) =====

	.target	sm_100

	.elftype	@"ET_EXEC"


//--------------------- .note.nv.tkinfo           --------------------------
	.section	.note.nv.tkinfo,"",@"SHT_NOTE"
	.sectionflags	@"SHF_NOTE_NV_TKINFO"
	.tkinfo
        /*0018*/ 	.word	0x00000002
        /*0030*/ 	.string	""
        /*0030*/ 	.string	"ptxas"
        /*0030*/ 	.string	"Cuda compilation tools, release 13.0, V13.0.88"
        /*0030*/ 	.string	"Build cuda_13.0.r13.0/compiler.36424714_0"
        /*0030*/ 	.string	"-arch sm_100 -m 64 "



//--------------------- .note.nv.cuinfo           --------------------------
	.section	.note.nv.cuinfo,"",@"SHT_NOTE"
	.sectionflags	@"SHF_NOTE_NV_CUINFO"
        /*0018*/ 	.short	0x0002
        /*001a*/ 	.short	0x0064
        /*001c*/ 	.short	0x0082
	.zero		2


//--------------------- .nv.info                  --------------------------
	.section	.nv.info,"",@"SHT_CUDA_INFO"
	.align	4


	//----- nvinfo : EIATTR_REGCOUNT
	.align		4
        /*0000*/ 	.byte	0x04, 0x2f
        /*0002*/ 	.short	(.L_1 - .L_0)
	.align		4
.L_0:
        /*0004*/ 	.word	index@(_Z16DijkastraKernel1PiS_PsS_PbS_ii)
        /*0008*/ 	.word	0x0000001e


	//----- nvinfo : EIATTR_FRAME_SIZE
	.align		4
.L_1:
        /*000c*/ 	.byte	0x04, 0x11
        /*000e*/ 	.short	(.L_3 - .L_2)
	.align		4
.L_2:
        /*0010*/ 	.word	index@(_Z16DijkastraKernel1PiS_PsS_PbS_ii)
        /*0014*/ 	.word	0x00000000


	//----- nvinfo : EIATTR_MIN_STACK_SIZE
	.align		4
.L_3:
        /*0018*/ 	.byte	0x04, 0x12
        /*001a*/ 	.short	(.L_5 - .L_4)
	.align		4
.L_4:
        /*001c*/ 	.word	index@(_Z16DijkastraKernel1PiS_PsS_PbS_ii)
        /*0020*/ 	.word	0x00000000
.L_5:


//--------------------- .nv.compat                --------------------------
	.section	.nv.compat,"",@"SHT_CUDA_COMPAT_INFO"
	.align	4
        /*0000*/ 	.byte	0x02, 0x09, 0x00, 0x00, 0x02, 0x02, 0x01, 0x00, 0x02, 0x05, 0x05, 0x00, 0x03, 0x07, 0x01, 0x01
        /*0010*/ 	.byte	0x02, 0x03, 0x00, 0x00, 0x02, 0x06, 0x01, 0x00, 0x04, 0x0b, 0x08, 0x00, 0x09, 0x00, 0x00, 0x00
        /*0020*/ 	.byte	0x00, 0x00, 0x00, 0x00


//--------------------- .nv.info._Z16DijkastraKernel1PiS_PsS_PbS_ii --------------------------
	.section	.nv.info._Z16DijkastraKernel1PiS_PsS_PbS_ii,"",@"SHT_CUDA_INFO"
	.sectionflags	@""
	.align	4


	//----- nvinfo : EIATTR_CUDA_API_VERSION
	.align		4
        /*0000*/ 	.byte	0x04, 0x37
        /*0002*/ 	.short	(.L_7 - .L_6)
.L_6:
        /*0004*/ 	.word	0x00000082


	//----- nvinfo : EIATTR_KPARAM_INFO
	.align		4
.L_7:
        /*0008*/ 	.byte	0x04, 0x17
        /*000a*/ 	.short	(.L_9 - .L_8)
.L_8:
        /*000c*/ 	.word	0x00000000
        /*0010*/ 	.short	0x0007
        /*0012*/ 	.short	0x0034
        /*0014*/ 	.byte	0x00, 0xf0, 0x11, 0x00


	//----- nvinfo : EIATTR_KPARAM_INFO
	.align		4
.L_9:
        /*0018*/ 	.byte	0x04, 0x17
        /*001a*/ 	.short	(.L_11 - .L_10)
.L_10:
        /*001c*/ 	.word	0x00000000
        /*0020*/ 	.short	0x0006
        /*0022*/ 	.short	0x0030
        /*0024*/ 	.byte	0x00, 0xf0, 0x11, 0x00


	//----- nvinfo : EIATTR_KPARAM_INFO
	.align		4
.L_11:
        /*0028*/ 	.byte	0x04, 0x17
        /*002a*/ 	.short	(.L_13 - .L_12)
.L_12:
        /*002c*/ 	.word	0x00000000
        /*0030*/ 	.short	0x0005
        /*0032*/ 	.short	0x0028
        /*0034*/ 	.byte	0x00, 0xf5, 0x21, 0x00


	//----- nvinfo : EIATTR_KPARAM_INFO
	.align		4
.L_13:
        /*0038*/ 	.byte	0x04, 0x17
        /*003a*/ 	.short	(.L_15 - .L_14)
.L_14:
        /*003c*/ 	.word	0x00000000
        /*0040*/ 	.short	0x0004
        /*0042*/ 	.short	0x0020
        /*0044*/ 	.byte	0x00, 0xf5, 0x21, 0x00


	//----- nvinfo : EIATTR_KPARAM_INFO
	.align		4
.L_15:
        /*0048*/ 	.byte	0x04, 0x17
        /*004a*/ 	.short	(.L_17 - .L_16)
.L_16:
        /*004c*/ 	.word	0x00000000
        /*0050*/ 	.short	0x0003
        /*0052*/ 	.short	0x0018
        /*0054*/ 	.byte	0x00, 0xf5, 0x21, 0x00


	//----- nvinfo : EIATTR_KPARAM_INFO
	.align		4
.L_17:
        /*0058*/ 	.byte	0x04, 0x17
        /*005a*/ 	.short	(.L_19 - .L_18)
.L_18:
        /*005c*/ 	.word	0x00000000
        /*0060*/ 	.short	0x0002
        /*0062*/ 	.short	0x0010
        /*0064*/ 	.byte	0x00, 0xf5, 0x21, 0x00


	//----- nvinfo : EIATTR_KPARAM_INFO
	.align		4
.L_19:
        /*0068*/ 	.byte	0x04, 0x17
        /*006a*/ 	.short	(.L_21 - .L_20)
.L_20:
        /*006c*/ 	.word	0x00000000
        /*0070*/ 	.short	0x0001
        /*0072*/ 	.short	0x0008
        /*0074*/ 	.byte	0x00, 0xf5, 0x21, 0x00


	//----- nvinfo : EIATTR_KPARAM_INFO
	.align		4
.L_21:
        /*0078*/ 	.byte	0x04, 0x17
        /*007a*/ 	.short	(.L_23 - .L_22)
.L_22:
        /*007c*/ 	.word	0x00000000
        /*0080*/ 	.short	0x0000
        /*0082*/ 	.short	0x0000
        /*0084*/ 	.byte	0x00, 0xf5, 0x21, 0x00


	//----- nvinfo : EIATTR_SPARSE_MMA_MASK
	.align		4
.L_23:
        /*0088*/ 	.byte	0x03, 0x50
        /*008a*/ 	.short	0x0000


	//----- nvinfo : EIATTR_MAXREG_COUNT
	.align		4
        /*008c*/ 	.byte	0x03, 0x1b
        /*008e*/ 	.short	0x00ff


	//----- nvinfo : EIATTR_MERCURY_ISA_VERSION
	.align		4
        /*0090*/ 	.byte	0x03, 0x5f
        /*0092*/ 	.short	0x0101


	//----- nvinfo : EIATTR_VRC_CTA_INIT_COUNT
	.align		4
        /*0094*/ 	.byte	0x02, 0x4a
	.zero		1
	.zero		1


	//----- nvinfo : EIATTR_EXIT_INSTR_OFFSETS
	.align		4
        /*0098*/ 	.byte	0x04, 0x1c
        /*009a*/ 	.short	(.L_25 - .L_24)


	//   ....[0]....
.L_24:
        /*009c*/ 	.word	0x00000060


	//   ....[1]....
        /*00a0*/ 	.word	0x000000d0


	//   ....[2]....
        /*00a4*/ 	.word	0x00001050


	//----- nvinfo : EIATTR_CRS_STACK_SIZE
	.align		4
.L_25:
        /*00a8*/ 	.byte	0x04, 0x1e
        /*00aa*/ 	.short	(.L_27 - .L_26)
.L_26:
        /*00ac*/ 	.word	0x00000000


	//----- nvinfo : EIATTR_CBANK_PARAM_SIZE
	.align		4
.L_27:
        /*00b0*/ 	.byte	0x03, 0x19
        /*00b2*/ 	.short	0x0038


	//----- nvinfo : EIATTR_PARAM_CBANK
	.align		4
        /*00b4*/ 	.byte	0x04, 0x0a
        /*00b6*/ 	.short	(.L_29 - .L_28)
	.align		4
.L_28:
        /*00b8*/ 	.word	index@(.nv.constant0._Z16DijkastraKernel1PiS_PsS_PbS_ii)
        /*00bc*/ 	.short	0x0380
        /*00be*/ 	.short	0x0038


	//----- nvinfo : EIATTR_SW_WAR
	.align		4
.L_29:
        /*00c0*/ 	.byte	0x04, 0x36
        /*00c2*/ 	.short	(.L_31 - .L_30)
.L_30:
        /*00c4*/ 	.word	0x00000008
.L_31:


//--------------------- .nv.callgraph             --------------------------
	.section	.nv.callgraph,"",@"SHT_CUDA_CALLGRAPH"
	.align	4
	.sectionentsize	8
	.align		4
        /*0000*/ 	.word	0x00000000
	.align		4
        /*0004*/ 	.word	0xffffffff
	.align		4
        /*0008*/ 	.word	0x00000000
	.align		4
        /*000c*/ 	.word	0xfffffffe
	.align		4
        /*0010*/ 	.word	0x00000000
	.align		4
        /*0014*/ 	.word	0xfffffffd
	.align		4
        /*0018*/ 	.word	0x00000000
	.align		4
        /*001c*/ 	.word	0xfffffffc


//--------------------- .text._Z16DijkastraKernel1PiS_PsS_PbS_ii --------------------------
	.section	.text._Z16DijkastraKernel1PiS_PsS_PbS_ii,"ax",@progbits
	.align	128
        .global         _Z16DijkastraKernel1PiS_PsS_PbS_ii
        .type           _Z16DijkastraKernel1PiS_PsS_PbS_ii,@function
        .size           _Z16DijkastraKernel1PiS_PsS_PbS_ii,(.L_x_11 - _Z16DijkastraKernel1PiS_PsS_PbS_ii)
        .other          _Z16DijkastraKernel1PiS_PsS_PbS_ii,@"STO_CUDA_ENTRY STV_DEFAULT"
_Z16DijkastraKernel1PiS_PsS_PbS_ii:
.text._Z16DijkastraKernel1PiS_PsS_PbS_ii:
[----:B------:R-:W-:Y:S01]  /*0000*/  LDC R1, c[0x0][0x37c] ;  /* 0x0000df00ff017b82 */ /* 0x000fe20000000800 */
[----:B------:R-:W0:Y:S01]  /*0010*/  S2R R5, SR_CTAID.X ;  /* 0x0000000000057919 */ /* 0x000e220000002500 */
[----:B------:R-:W1:Y:S01]  /*0020*/  LDCU UR4, c[0x0][0x3b0] ;  /* 0x00007600ff0477ac */ /* 0x000e620008000800 */
[----:B------:R-:W0:Y:S02]  /*0030*/  S2R R0, SR_TID.X ;  /* 0x0000000000007919 */ /* 0x000e240000002100 */
[----:B0-----:R-:W-:-:S04]  /*0040*/  LEA R5, R5, R0, 0x9 ;  /* 0x0000000005057211 */ /* 0x001fc800078e48ff */
[----:B-1----:R-:W-:-:S13]  /*0050*/  ISETP.GE.AND P0, PT, R5, UR4, PT ;  /* 0x0000000405007c0c */ /* 0x002fda000bf06270 */
[----:B------:R-:W-:Y:S05]  /*0060*/  @P0 EXIT ;  /* 0x000000000000094d */ /* 0x000fea0003800000 */
[----:B------:R-:W0:Y:S01]  /*0070*/  LDCU.64 UR8, c[0x0][0x3a0] ;  /* 0x00007400ff0877ac */ /* 0x000e220008000a00 */
[----:B------:R-:W1:Y:S01]  /*0080*/  LDCU.64 UR6, c[0x0][0x358] ;  /* 0x00006b00ff0677ac */ /* 0x000e620008000a00 */
[----:B0-----:R-:W-:-:S04]  /*0090*/  IADD3 R14, P0, PT, R5, UR8, RZ ;  /* 0x00000008050e7c10 */ /* 0x001fc8000ff1e0ff */
[----:B------:R-:W-:-:S05]  /*00a0*/  LEA.HI.X.SX32 R15, R5, UR9, 0x1, P0 ;  /* 0x00000009050f7c11 */ /* 0x000fca00080f0eff */
[----:B-1----:R-:W2:Y:S02]  /*00b0*/  LDG.E.U8 R0, desc[UR6][R14.64] ;  /* 0x000000060e007981 */ /* 0x002ea4000c1e1100 */
[----:B--2---:R-:W-:-:S13]  /*00c0*/  ISETP.NE.AND P0, PT, R0, RZ, PT ;  /* 0x000000ff0000720c */ /* 0x004fda0003f05270 */
[----:B------:R-:W-:Y:S05]  /*00d0*/  @!P0 EXIT ;  /* 0x000000000000894d */ /* 0x000fea0003800000 */
[----:B------:R-:W0:Y:S01]  /*00e0*/  LDC.64 R2, c[0x0][0x380] ;  /* 0x0000e000ff027b82 */ /* 0x000e220000000a00 */
[----:B------:R-:W1:Y:S01]  /*00f0*/  LDCU UR5, c[0x0][0x3b4] ;  /* 0x00007680ff0577ac */ /* 0x000e620008000800 */
[----:B------:R-:W-:-:S06]  /*0100*/  UIADD3 UR4, UPT, UPT, UR4, -0x1, URZ ;  /* 0xffffffff04047890 */ /* 0x000fcc000fffe0ff */
[C---:B------:R-:W-:Y:S02]  /*0110*/  ISETP.GE.AND P0, PT, R5.reuse, UR4, PT ;  /* 0x0000000405007c0c */ /* 0x040fe4000bf06270 */
[----:B-1----:R-:W-:Y:S01]  /*0120*/  MOV R7, UR5 ;  /* 0x0000000500077c02 */ /* 0x002fe20008000f00 */
[----:B0-----:R-:W-:-:S10]  /*0130*/  IMAD.WIDE R2, R5, 0x4, R2 ;  /* 0x0000000405027825 */ /* 0x001fd400078e0202 */
[----:B------:R-:W2:Y:S04]  /*0140*/  @!P0 LDG.E R7, desc[UR6][R2.64+0x4] ;  /* 0x0000040602078981 */ /* 0x000ea8000c1e1900 */
[----:B------:R-:W2:Y:S01]  /*0150*/  LDG.E R0, desc[UR6][R2.64] ;  /* 0x0000000602007981 */ /* 0x000ea2000c1e1900 */
[----:B------:R-:W-:Y:S01]  /*0160*/  BSSY.RECONVERGENT B0, `(.L_x_0) ;  /* 0x00000ed000007945 */ /* 0x000fe20003800200 */
[----:B--2---:R-:W-:-:S13]  /*0170*/  ISETP.GE.AND P0, PT, R0, R7, PT ;  /* 0x000000070000720c */ /* 0x004fda0003f06270 */
[----:B------:R-:W-:Y:S05]  /*0180*/  @P0 BRA `(.L_x_1) ;  /* 0x0000000c00a80947 */ /* 0x000fea0003800000 */
[----:B------:R-:W0:Y:S01]  /*0190*/  LDC.64 R2, c[0x0][0x3a8] ;  /* 0x0000ea00ff027b82 */ /* 0x000e220000000a00 */
[----:B------:R-:W-:Y:S01]  /*01a0*/  IMAD.IADD R4, R7, 0x1, -R0 ;  /* 0x0000000107047824 */ /* 0x000fe200078e0a00 */
[----:B------:R-:W-:Y:S01]  /*01b0*/  IADD3 R7, PT, PT, R0, -R7, RZ ;  /* 0x8000000700077210 */ /* 0x000fe20007ffe0ff */
[----:B------:R-:W-:Y:S03]  /*01c0*/  BSSY.RECONVERGENT B1, `(.L_x_2) ;  /* 0x0000073000017945 */ /* 0x000fe60003800200 */
[----:B------:R-:W-:Y:S02]  /*01d0*/  ISETP.GT.U32.AND P1, PT, R7, -0x10, PT ;  /* 0xfffffff00700780c */ /* 0x000fe40003f24070 */
[----:B------:R-:W-:-:S04]  /*01e0*/  LOP3.LUT R20, R4, 0xf, RZ, 0xc0, !PT ;  /* 0x0000000f04147812 */ /* 0x000fc800078ec0ff */
[----:B------:R-:W-:Y:S01]  /*01f0*/  ISETP.NE.AND P0, PT, R20, RZ, PT ;  /* 0x000000ff1400720c */ /* 0x000fe20003f05270 */
[----:B0-----:R-:W-:-:S06]  /*0200*/  IMAD.WIDE R2, R5, 0x4, R2 ;  /* 0x0000000405027825 */ /* 0x001fcc00078e0202 */
[----:B------:R-:W-:Y:S06]  /*0210*/  @P1 BRA `(.L_x_3) ;  /* 0x0000000400b41947 */ /* 0x000fec0003800000 */
[----:B------:R-:W0:Y:S01]  /*0220*/  LDC.64 R6, c[0x0][0x390] ;  /* 0x0000e400ff067b82 */ /* 0x000e220000000a00 */
[----:B------:R-:W-:-:S04]  /*0230*/  LOP3.LUT R5, R4, 0xfffffff0, RZ, 0xc0, !PT ;  /* 0xfffffff004057812 */ /* 0x000fc800078ec0ff */
[----:B------:R-:W-:Y:S02]  /*0240*/  IADD3 R5, PT, PT, -R5, RZ, RZ ;  /* 0x000000ff05057210 */ /* 0x000fe40007ffe1ff */
[----:B0-----:R-:W-:-:S05]  /*0250*/  IADD3 R6, P1, PT, R6, 0x10, RZ ;  /* 0x0000001006067810 */ /* 0x001fca0007f3e0ff */
[----:B------:R-:W-:-:S08]  /*0260*/  IMAD.X R7, RZ, RZ, R7, P1 ;  /* 0x000000ffff077224 */ /* 0x000fd000008e0607 */
.L_x_4:
[----:B------:R-:W0:Y:S01]  /*0270*/  LDC.64 R12, c[0x0][0x388] ;  /* 0x0000e200ff0c7b82 */ /* 0x000e220000000a00 */
[C---:B------:R-:W-:Y:S01]  /*0280*/  IMAD.WIDE R8, R0.reuse, 0x2, R6 ;  /* 0x0000000200087825 */ /* 0x040fe200078e0206 */
[----:B-1----:R-:W2:Y:S04]  /*0290*/  LDG.E R16, desc[UR6][R2.64] ;  /* 0x0000000602107981 */ /* 0x002ea8000c1e1900 */
[----:B------:R-:W2:Y:S02]  /*02a0*/  LDG.E.S16 R19, desc[UR6][R8.64+-0x10] ;  /* 0xfffff00608137981 */ /* 0x000ea4000c1e1700 */
[----:B------:R-:W1:Y:S01]  /*02b0*/  LDC.64 R10, c[0x0][0x398] ;  /* 0x0000e600ff0a7b82 */ /* 0x000e620000000a00 */
[----:B0-----:R-:W-:-:S05]  /*02c0*/  IMAD.WIDE R12, R0, 0x4, R12 ;  /* 0x00000004000c7825 */ /* 0x001fca00078e020c */
[----:B------:R-:W1:Y:S01]  /*02d0*/  LDG.E R17, desc[UR6][R12.64] ;  /* 0x000000060c117981 */ /* 0x000e62000c1e1900 */
[----:B--2---:R-:W-:Y:S01]  /*02e0*/  IADD3 R21, PT, PT, R16, R19, RZ ;  /* 0x0000001310157210 */ /* 0x004fe20007ffe0ff */
[----:B-1----:R-:W-:-:S05]  /*02f0*/  IMAD.WIDE R16, R17, 0x4, R10 ;  /* 0x0000000411107825 */ /* 0x002fca00078e020a */
[----:B------:R0:W-:Y:S04]  /*0300*/  REDG.E.MIN.S32.STRONG.GPU desc[UR6][R16.64], R21 ;  /* 0x000000151000798e */ /* 0x0001e8000c92e306 */
[----:B------:R-:W2:Y:S04]  /*0310*/  LDG.E R18, desc[UR6][R2.64] ;  /* 0x0000000602127981 */ /* 0x000ea8000c1e1900 */
[----:B------:R-:W2:Y:S04]  /*0320*/  LDG.E.S16 R23, desc[UR6][R8.64+-0xe] ;  /* 0xfffff20608177981 */ /* 0x000ea8000c1e1700 */
[----:B------:R-:W3:Y:S01]  /*0330*/  LDG.E R19, desc[UR6][R12.64+0x4] ;  /* 0x000004060c137981 */ /* 0x000ee2000c1e1900 */
[----:B--2---:R-:W-:Y:S01]  /*0340*/  IADD3 R23, PT, PT, R18, R23, RZ ;  /* 0x0000001712177210 */ /* 0x004fe20007ffe0ff */
[----:B---3--:R-:W-:-:S05]  /*0350*/  IMAD.WIDE R18, R19, 0x4, R10 ;  /* 0x0000000413127825 */ /* 0x008fca00078e020a */
[----:B------:R1:W-:Y:S04]  /*0360*/  REDG.E.MIN.S32.STRONG.GPU desc[UR6][R18.64], R23 ;  /* 0x000000171200798e */ /* 0x0003e8000c92e306 */
[----:B------:R-:W2:Y:S04]  /*0370*/  LDG.E R22, desc[UR6][R2.64] ;  /* 0x0000000602167981 */ /* 0x000ea8000c1e1900 */
[----:B------:R-:W2:Y:S04]  /*0380*/  LDG.E.S16 R27, desc[UR6][R8.64+-0xc] ;  /* 0xfffff406081b7981 */ /* 0x000ea8000c1e1700 */
[----:B------:R-:W0:Y:S01]  /*0390*/  LDG.E R25, desc[UR6][R12.64+0x8] ;  /* 0x000008060c197981 */ /* 0x000e22000c1e1900 */
[----:B--2---:R-:W-:-:S02]  /*03a0*/  IMAD.IADD R27, R22, 0x1, R27 ;  /* 0x00000001161b7824 */ /* 0x004fc400078e021b */
[----:B0-----:R-:W-:-:S05]  /*03b0*/  IMAD.WIDE R16, R25, 0x4, R10 ;  /* 0x0000000419107825 */ /* 0x001fca00078e020a */
[----:B------:R0:W-:Y:S04]  /*03c0*/  REDG.E.MIN.S32.STRONG.GPU desc[UR6][R16.64], R27 ;  /* 0x0000001b1000798e */ /* 0x0001e8000c92e306 */
[----:B------:R-:W2:Y:S04]  /*03d0*/  LDG.E R22, desc[UR6][R2.64] ;  /* 0x0000000602167981 */ /* 0x000ea8000c1e1900 */
[----:B------:R-:W2:Y:S04]  /*03e0*/  LDG.E.S16 R25, desc[UR6][R8.64+-0xa] ;  /* 0xfffff60608197981 */ /* 0x000ea8000c1e1700 */
[----:B------:R-:W1:Y:S01]  /*03f0*/  LDG.E R21, desc[UR6][R12.64+0xc] ;  /* 0x00000c060c157981 */ /* 0x000e62000c1e1900 */
[----:B--2---:R-:W-:Y:S01]  /*0400*/  IADD3 R25, PT, PT, R22, R25, RZ ;  /* 0x0000001916197210 */ /* 0x004fe20007ffe0ff */
[----:B-1----:R-:W-:-:S05]  /*0410*/  IMAD.WIDE R18, R21, 0x4, R10 ;  /* 0x0000000415127825 */ /* 0x002fca00078e020a */
[----:B------:R1:W-:Y:S04]  /*0420*/  REDG.E.MIN.S32.STRONG.GPU desc[UR6][R18.64], R25 ;  /* 0x000000191200798e */ /* 0x0003e8000c92e306 */
[----:B------:R-:W2:Y:S04]  /*0430*/  LDG.E R22, desc[UR6][R2.64] ;  /* 0x0000000602167981 */ /* 0x000ea8000c1e1900 */
[----:B------:R-:W2:Y:S04]  /*0440*/  LDG.E.S16 R23, desc[UR6][R8.64+-0x8] ;  /* 0xfffff80608177981 */ /* 0x000ea8000c1e1700 */
[----:B------:R-:W0:Y:S01]  /*0450*/  LDG.E R21, desc[UR6][R12.64+0x10] ;  /* 0x000010060c157981 */ /* 0x000e22000c1e1900 */
[----:B--2---:R-:W-:Y:S01]  /*0460*/  IADD3 R23, PT, PT, R22, R23, RZ ;  /* 0x0000001716177210 */ /* 0x004fe20007ffe0ff */
[----:B0-----:R-:W-:-:S05]  /*0470*/  IMAD.WIDE R16, R21, 0x4, R10 ;  /* 0x0000000415107825 */ /* 0x001fca00078e020a */
[----:B------:R0:W-:Y:S04]  /*0480*/  REDG.E.MIN.S32.STRONG.GPU desc[UR6][R16.64], R23 ;  /* 0x000000171000798e */ /* 0x0001e8000c92e306 */
[----:B------:R-:W2:Y:S04]  /*0490*/  LDG.E R22, desc[UR6][R2.64] ;  /* 0x0000000602167981 */ /* 0x000ea8000c1e1900 */
[----:B------:R-:W2:Y:S04]  /*04a0*/  LDG.E.S16 R27, desc[UR6][R8.64+-0x6] ;  /* 0xfffffa06081b7981 */ /* 0x000ea8000c1e1700 */
[----:B------:R-:W1:Y:S01]  /*04b0*/  LDG.E R21, desc[UR6][R12.64+0x14] ;  /* 0x000014060c157981 */ /* 0x000e62000c1e1900 */
[----:B--2---:R-:W-:-:S02]  /*04c0*/  IMAD.IADD R27, R22, 0x1, R27 ;  /* 0x00000001161b7824 */ /* 0x004fc400078e021b */
        /* <DEDUP_REMOVED lines=53> */
[----:B------:R-:W-:Y:S01]  /*0820*/  VIADD R5, R5, 0x10 ;  /* 0x0000001005057836 */ /* 0x000fe20000000000 */
[----:B--2---:R-:W-:Y:S01]  /*0830*/  IADD3 R27, PT, PT, R22, R27, RZ ;  /* 0x0000001b161b7210 */ /* 0x004fe20007ffe0ff */
[----:B0-----:R-:W-:-:S05]  /*0840*/  IMAD.WIDE R16, R21, 0x4, R10 ;  /* 0x0000000415107825 */ /* 0x001fca00078e020a */
[----:B------:R1:W-:Y:S04]  /*0850*/  REDG.E.MIN.S32.STRONG.GPU desc[UR6][R16.64], R27 ;  /* 0x0000001b1000798e */ /* 0x0003e8000c92e306 */
[----:B------:R-:W2:Y:S04]  /*0860*/  LDG.E R21, desc[UR6][R12.64+0x3c] ;  /* 0x00003c060c157981 */ /* 0x000ea8000c1e1900 */
[----:B------:R-:W3:Y:S04]  /*0870*/  LDG.E.S16 R25, desc[UR6][R8.64+0xe] ;  /* 0x00000e0608197981 */ /* 0x000ee8000c1e1700 */
[----:B------:R-:W3:Y:S01]  /*0880*/  LDG.E R22, desc[UR6][R2.64] ;  /* 0x0000000602167981 */ /* 0x000ee2000c1e1900 */
[----:B------:R-:W-:-:S02]  /*0890*/  ISETP.NE.AND P1, PT, R5, RZ, PT ;  /* 0x000000ff0500720c */ /* 0x000fc40003f25270 */
[----:B------:R-:W-:Y:S01]  /*08a0*/  IADD3 R0, PT, PT, R0, 0x10, RZ ;  /* 0x0000001000007810 */ /* 0x000fe20007ffe0ff */
[----:B--2---:R-:W-:Y:S01]  /*08b0*/  IMAD.WIDE R10, R21, 0x4, R10 ;  /* 0x00000004150a7825 */ /* 0x004fe200078e020a */
[----:B---3--:R-:W-:-:S05]  /*08c0*/  IADD3 R25, PT, PT, R22, R25, RZ ;  /* 0x0000001916197210 */ /* 0x008fca0007ffe0ff */
[----:B------:R1:W-:Y:S04]  /*08d0*/  REDG.E.MIN.S32.STRONG.GPU desc[UR6][R10.64], R25 ;  /* 0x000000190a00798e */ /* 0x0003e8000c92e306 */
[----:B------:R-:W-:Y:S05]  /*08e0*/  @P1 BRA `(.L_x_4) ;  /* 0xfffffff800601947 */ /* 0x000fea000383ffff */
.L_x_3:
[----:B------:R-:W-:Y:S05]  /*08f0*/  BSYNC.RECONVERGENT B1 ;  /* 0x0000000000017941 */ /* 0x000fea0003800200 */
.L_x_2:
[----:B------:R-:W-:Y:S05]  /*0900*/  @!P0 BRA `(.L_x_1) ;  /* 0x0000000400c88947 */ /* 0x000fea0003800000 */
[----:B------:R-:W-:Y:S01]  /*0910*/  ISETP.GE.U32.AND P0, PT, R20, 0x8, PT ;  /* 0x000000081400780c */ /* 0x000fe20003f06070 */
[----:B------:R-:W-:Y:S01]  /*0920*/  BSSY.RECONVERGENT B1, `(.L_x_5) ;  /* 0x000003a000017945 */ /* 0x000fe20003800200 */
[----:B------:R-:W-:-:S04]  /*0930*/  LOP3.LUT R5, R4, 0x7, RZ, 0xc0, !PT ;  /* 0x0000000704057812 */ /* 0x000fc800078ec0ff */
[----:B------:R-:W-:-:S07]  /*0940*/  ISETP.NE.AND P1, PT, R5, RZ, PT ;  /* 0x000000ff0500720c */ /* 0x000fce0003f25270 */
[----:B------:R-:W-:Y:S06]  /*0950*/  @!P0 BRA `(.L_x_6) ;  /* 0x0000000000d88947 */ /* 0x000fec0003800000 */
[----:B------:R-:W0:Y:S01]  /*0960*/  LDC.64 R6, c[0x0][0x390] ;  /* 0x0000e400ff067b82 */ /* 0x000e220000000a00 */
[----:B------:R-:W2:Y:S07]  /*0970*/  LDG.E R12, desc[UR6][R2.64] ;  /* 0x00000006020c7981 */ /* 0x000eae000c1e1900 */
[----:B------:R-:W3:Y:S08]  /*0980*/  LDC.64 R8, c[0x0][0x388] ;  /* 0x0000e200ff087b82 */ /* 0x000ef00000000a00 */
[----:B-1----:R-:W1:Y:S01]  /*0990*/  LDC.64 R10, c[0x0][0x398] ;  /* 0x0000e600ff0a7b82 */ /* 0x002e620000000a00 */
[----:B0-----:R-:W-:-:S05]  /*09a0*/  IMAD.WIDE R6, R0, 0x2, R6 ;  /* 0x0000000200067825 */ /* 0x001fca00078e0206 */
[----:B------:R-:W2:Y:S01]  /*09b0*/  LDG.E.S16 R17, desc[UR6][R6.64] ;  /* 0x0000000606117981 */ /* 0x000ea2000c1e1700 */
[----:B---3--:R-:W-:-:S05]  /*09c0*/  IMAD.WIDE R8, R0, 0x4, R8 ;  /* 0x0000000400087825 */ /* 0x008fca00078e0208 */
        /* <DEDUP_REMOVED lines=34> */
[----:B------:R-:W3:Y:S04]  /*0bf0*/  LDG.E R18, desc[UR6][R2.64] ;  /* 0x0000000602127981 */ /* 0x000ee8000c1e1900 */
[----:B------:R-:W3:Y:S04]  /*0c00*/  LDG.E.S16 R23, desc[UR6][R6.64+0xc] ;  /* 0x00000c0606177981 */ /* 0x000ee8000c1e1700 */
[----:B------:R-:W0:Y:S01]  /*0c10*/  LDG.E R19, desc[UR6][R8.64+0x18] ;  /* 0x0000180608137981 */ /* 0x000e22000c1e1900 */
[----:B---3--:R-:W-:-:S02]  /*0c20*/  IMAD.IADD R23, R18, 0x1, R23 ;  /* 0x0000000112177824 */ /* 0x008fc400078e0217 */
[----:B0-----:R-:W-:-:S05]  /*0c30*/  IMAD.WIDE R12, R19, 0x4, R10 ;  /* 0x00000004130c7825 */ /* 0x001fca00078e020a */
[----:B------:R2:W-:Y:S04]  /*0c40*/  REDG.E.MIN.S32.STRONG.GPU desc[UR6][R12.64], R23 ;  /* 0x000000170c00798e */ /* 0x0005e8000c92e306 */
[----:B------:R-:W3:Y:S04]  /*0c50*/  LDG.E R19, desc[UR6][R8.64+0x1c] ;  /* 0x00001c0608137981 */ /* 0x000ee8000c1e1900 */
[----:B------:R-:W4:Y:S04]  /*0c60*/  LDG.E.S16 R21, desc[UR6][R6.64+0xe] ;  /* 0x00000e0606157981 */ /* 0x000f28000c1e1700 */
[----:B------:R-:W4:Y:S01]  /*0c70*/  LDG.E R18, desc[UR6][R2.64] ;  /* 0x0000000602127981 */ /* 0x000f22000c1e1900 */
[----:B---3--:R-:W-:Y:S01]  /*0c80*/  IMAD.WIDE R10, R19, 0x4, R10 ;  /* 0x00000004130a7825 */ /* 0x008fe200078e020a */
[----:B----4-:R-:W-:-:S05]  /*0c90*/  IADD3 R21, PT, PT, R18, R21, RZ ;  /* 0x0000001512157210 */ /* 0x010fca0007ffe0ff */
[----:B------:R2:W-:Y:S01]  /*0ca0*/  REDG.E.MIN.S32.STRONG.GPU desc[UR6][R10.64], R21 ;  /* 0x000000150a00798e */ /* 0x0005e2000c92e306 */
[----:B------:R-:W-:-:S07]  /*0cb0*/  IADD3 R0, PT, PT, R0, 0x8, RZ ;  /* 0x0000000800007810 */ /* 0x000fce0007ffe0ff */
.L_x_6:
[----:B------:R-:W-:Y:S05]  /*0cc0*/  BSYNC.RECONVERGENT B1 ;  /* 0x0000000000017941 */ /* 0x000fea0003800200 */
.L_x_5:
[----:B------:R-:W-:Y:S05]  /*0cd0*/  @!P1 BRA `(.L_x_1) ;  /* 0x0000000000d49947 */ /* 0x000fea0003800000 */
[----:B------:R-:W-:Y:S01]  /*0ce0*/  ISETP.GE.U32.AND P0, PT, R5, 0x4, PT ;  /* 0x000000040500780c */ /* 0x000fe20003f06070 */
[----:B------:R-:W-:Y:S01]  /*0cf0*/  BSSY.RECONVERGENT B1, `(.L_x_7) ;  /* 0x0000022000017945 */ /* 0x000fe20003800200 */
[----:B------:R-:W-:-:S04]  /*0d00*/  LOP3.LUT R4, R4, 0x3, RZ, 0xc0, !PT ;  /* 0x0000000304047812 */ /* 0x000fc800078ec0ff */
[----:B------:R-:W-:-:S07]  /*0d10*/  ISETP.NE.AND P1, PT, R4, RZ, PT ;  /* 0x000000ff0400720c */ /* 0x000fce0003f25270 */
[----:B------:R-:W-:Y:S06]  /*0d20*/  @!P0 BRA `(.L_x_8) ;  /* 0x0000000000788947 */ /* 0x000fec0003800000 */
[----:B------:R-:W0:Y:S01]  /*0d30*/  LDC.64 R6, c[0x0][0x390] ;  /* 0x0000e400ff067b82 */ /* 0x000e220000000a00 */
[----:B------:R-:W3:Y:S07]  /*0d40*/  LDG.E R5, desc[UR6][R2.64] ;  /* 0x0000000602057981 */ /* 0x000eee000c1e1900 */
[----:B-12---:R-:W1:Y:S08]  /*0d50*/  LDC.64 R10, c[0x0][0x388] ;  /* 0x0000e200ff0a7b82 */ /* 0x006e700000000a00 */
[----:B------:R-:W2:Y:S01]  /*0d60*/  LDC.64 R8, c[0x0][0x398] ;  /* 0x0000e600ff087b82 */ /* 0x000ea20000000a00 */
[----:B0-----:R-:W-:-:S05]  /*0d70*/  IMAD.WIDE R6, R0, 0x2, R6 ;  /* 0x0000000200067825 */ /* 0x001fca00078e0206 */
[----:B------:R-:W3:Y:S01]  /*0d80*/  LDG.E.S16 R12, desc[UR6][R6.64] ;  /* 0x00000006060c7981 */ /* 0x000ee2000c1e1700 */
[----:B-1----:R-:W-:-:S05]  /*0d90*/  IMAD.WIDE R10, R0, 0x4, R10 ;  /* 0x00000004000a7825 */ /* 0x002fca00078e020a */
[----:B------:R-:W2:Y:S01]  /*0da0*/  LDG.E R13, desc[UR6][R10.64] ;  /* 0x000000060a0d7981 */ /* 0x000ea2000c1e1900 */
[----:B---3--:R-:W-:Y:S01]  /*0db0*/  IADD3 R5, PT, PT, R5, R12, RZ ;  /* 0x0000000c05057210 */ /* 0x008fe20007ffe0ff */
[----:B--2---:R-:W-:-:S05]  /*0dc0*/  IMAD.WIDE R12, R13, 0x4, R8 ;  /* 0x000000040d0c7825 */ /* 0x004fca00078e0208 */
[----:B------:R0:W-:Y:S04]  /*0dd0*/  REDG.E.MIN.S32.STRONG.GPU desc[UR6][R12.64], R5 ;  /* 0x000000050c00798e */ /* 0x0001e8000c92e306 */
[----:B------:R-:W2:Y:S04]  /*0de0*/  LDG.E R16, desc[UR6][R2.64] ;  /* 0x0000000602107981 */ /* 0x000ea8000c1e1900 */
[----:B------:R-:W2:Y:S04]  /*0df0*/  LDG.E.S16 R19, desc[UR6][R6.64+0x2] ;  /* 0x0000020606137981 */ /* 0x000ea8000c1e1700 */
[----:B------:R-:W3:Y:S01]  /*0e00*/  LDG.E R17, desc[UR6][R10.64+0x4] ;  /* 0x000004060a117981 */ /* 0x000ee2000c1e1900 */
[----:B--2---:R-:W-:-:S02]  /*0e10*/  IMAD.IADD R19, R16, 0x1, R19 ;  /* 0x0000000110137824 */ /* 0x004fc400078e0213 */
[----:B---3--:R-:W-:-:S05]  /*0e20*/  IMAD.WIDE R16, R17, 0x4, R8 ;  /* 0x0000000411107825 */ /* 0x008fca00078e0208 */
        /* <DEDUP_REMOVED lines=8> */
[----:B------:R-:W4:Y:S04]  /*0eb0*/  LDG.E.S16 R21, desc[UR6][R6.64+0x6] ;  /* 0x0000060606157981 */ /* 0x000f28000c1e1700 */
[----:B------:R-:W4:Y:S01]  /*0ec0*/  LDG.E R18, desc[UR6][R2.64] ;  /* 0x0000000602127981 */ /* 0x000f22000c1e1900 */
[----:B--2---:R-:W-:Y:S01]  /*0ed0*/  IMAD.WIDE R8, R5, 0x4, R8 ;  /* 0x0000000405087825 */ /* 0x004fe200078e0208 */
[----:B----4-:R-:W-:-:S05]  /*0ee0*/  IADD3 R21, PT, PT, R18, R21, RZ ;  /* 0x0000001512157210 */ /* 0x010fca0007ffe0ff */
[----:B------:R3:W-:Y:S01]  /*0ef0*/  REDG.E.MIN.S32.STRONG.GPU desc[UR6][R8.64], R21 ;  /* 0x000000150800798e */ /* 0x0007e2000c92e306 */
[----:B------:R-:W-:-:S07]  /*0f00*/  IADD3 R0, PT, PT, R0, 0x4, RZ ;  /* 0x0000000400007810 */ /* 0x000fce0007ffe0ff */
.L_x_8:
[----:B------:R-:W-:Y:S05]  /*0f10*/  BSYNC.RECONVERGENT B1 ;  /* 0x0000000000017941 */ /* 0x000fea0003800200 */
.L_x_7:
[----:B------:R-:W-:Y:S05]  /*0f20*/  @!P1 BRA `(.L_x_1) ;  /* 0x0000000000409947 */ /* 0x000fea0003800000 */
[----:B------:R-:W0:Y:S01]  /*0f30*/  LDC.64 R6, c[0x0][0x388] ;  /* 0x0000e200ff067b82 */ /* 0x000e220000000a00 */
[----:B-1----:R-:W-:-:S07]  /*0f40*/  IMAD.MOV R18, RZ, RZ, -R4 ;  /* 0x000000ffff127224 */ /* 0x002fce00078e0a04 */
[----:B---3--:R-:W1:Y:S08]  /*0f50*/  LDC.64 R8, c[0x0][0x390] ;  /* 0x0000e400ff087b82 */ /* 0x008e700000000a00 */
[----:B--2---:R-:W2:Y:S02]  /*0f60*/  LDC.64 R10, c[0x0][0x398] ;  /* 0x0000e600ff0a7b82 */ /* 0x004ea40000000a00 */
.L_x_9:
[C---:B-1----:R-:W-:Y:S01]  /*0f70*/  IMAD.WIDE R4, R0.reuse, 0x2, R8 ;  /* 0x0000000200047825 */ /* 0x042fe200078e0208 */
[----:B----4-:R-:W3:Y:S03]  /*0f80*/  LDG.E R12, desc[UR6][R2.64] ;  /* 0x00000006020c7981 */ /* 0x010ee6000c1e1900 */
[----:B0-----:R-:W-:Y:S02]  /*0f90*/  IMAD.WIDE R16, R0, 0x4, R6 ;  /* 0x0000000400107825 */ /* 0x001fe400078e0206 */
[----:B------:R-:W3:Y:S04]  /*0fa0*/  LDG.E.S16 R5, desc[UR6][R4.64] ;  /* 0x0000000604057981 */ /* 0x000ee8000c1e1700 */
[----:B------:R-:W2:Y:S01]  /*0fb0*/  LDG.E R13, desc[UR6][R16.64] ;  /* 0x00000006100d7981 */ /* 0x000ea2000c1e1900 */
[----:B------:R-:W-:-:S04]  /*0fc0*/  IADD3 R18, PT, PT, R18, 0x1, RZ ;  /* 0x0000000112127810 */ /* 0x000fc80007ffe0ff */
[----:B------:R-:W-:Y:S02]  /*0fd0*/  ISETP.NE.AND P0, PT, R18, RZ, PT ;  /* 0x000000ff1200720c */ /* 0x000fe40003f05270 */
[----:B------:R-:W-:Y:S02]  /*0fe0*/  IADD3 R0, PT, PT, R0, 0x1, RZ ;  /* 0x0000000100007810 */ /* 0x000fe40007ffe0ff */
[----:B---3--:R-:W-:Y:S01]  /*0ff0*/  IADD3 R19, PT, PT, R12, R5, RZ ;  /* 0x000000050c137210 */ /* 0x008fe20007ffe0ff */
[----:B--2---:R-:W-:-:S05]  /*1000*/  IMAD.WIDE R12, R13, 0x4, R10 ;  /* 0x000000040d0c7825 */ /* 0x004fca00078e020a */
[----:B------:R4:W-:Y:S03]  /*1010*/  REDG.E.MIN.S32.STRONG.GPU desc[UR6][R12.64], R19 ;  /* 0x000000130c00798e */ /* 0x0009e6000c92e306 */
[----:B------:R-:W-:Y:S05]  /*1020*/  @P0 BRA `(.L_x_9) ;  /* 0xfffffffc00d00947 */ /* 0x000fea000383ffff */
.L_x_1:
[----:B------:R-:W-:Y:S05]  /*1030*/  BSYNC.RECONVERGENT B0 ;  /* 0x0000000000007941 */ /* 0x000fea0003800200 */
.L_x_0:
[----:B------:R-:W-:Y:S01]  /*1040*/  STG.E.U8 desc[UR6][R14.64], RZ ;  /* 0x000000ff0e007986 */ /* 0x000fe2000c101106 */
[----:B------:R-:W-:Y:S05]  /*1050*/  EXIT ;  /* 0x000000000000794d */ /* 0x000fea0003800000 */
.L_x_10:
[----:B------:R-:W-:-:S00]  /*1060*/  BRA `(.L_x_10) ;  /* 0xfffffffc00fc7947 */ /* 0x000fc0000383ffff */
[----:B------:R-:W-:-:S00]  /*1070*/  NOP ;  /* 0x0000000000007918 */ /* 0x000fc00000000000 */
        /* <DEDUP_REMOVED lines=8> */
.L_x_11:


//--------------------- .nv.shared.reserved.0     --------------------------
	.section	.nv.shared.reserved.0,"aw",@nobits
	.weak		__nv_reservedSMEM_offset_0_alias
	.size		__nv_reservedSMEM_offset_0_alias, 0, 64
	.other		__nv_reservedSMEM_offset_0_alias,@"STO_CUDA_RESERVED_SHARED STV_DEFAULT"
__nv_reservedSMEM_offset_0_alias:
	.zero		0
	.zero		64


//--------------------- .nv.constant0._Z16DijkastraKernel1PiS_PsS_PbS_ii --------------------------
	.section	.nv.constant0._Z16DijkastraKernel1PiS_PsS_PbS_ii,"a",@progbits
	.sectionflags	@""
	.align	4
.nv.constant0._Z16DijkastraKernel1PiS_PsS_PbS_ii:
	.zero		952


//--------------------- SYMBOLS --------------------------

	.type		.nv.reservedSmem.offset0,@object
	.size		.nv.reservedSmem.offset0,0x4
